//
// Generated by NVIDIA NVVM Compiler
//
// Compiler Build ID: CL-36424714
// Cuda compilation tools, release 13.0, V13.0.88
// Based on NVVM 20.0.0
//

.version 9.0
.target sm_100
.address_size 64

	// .globl	my_kernel_kernel0
// _ZZ17my_kernel_kernel0E20placeholder_d_shared has been demoted
// _ZZ17my_kernel_kernel0E18placeholder_shared has been demoted

.visible .entry my_kernel_kernel0(
	.param .u64 .ptr .align 1 my_kernel_kernel0_param_0,
	.param .u64 .ptr .align 1 my_kernel_kernel0_param_1,
	.param .u64 .ptr .align 1 my_kernel_kernel0_param_2
)
{
	.reg .pred 	%p<2>;
	.reg .b32 	%r<50>;
	.reg .b32 	%f<304>;
	.reg .b64 	%rd<21>;
	// demoted variable
	.shared .align 4 .b8 _ZZ17my_kernel_kernel0E20placeholder_d_shared[8192];
	// demoted variable
	.shared .align 4 .b8 _ZZ17my_kernel_kernel0E18placeholder_shared[16384];
	ld.param.u64 	%rd8, [my_kernel_kernel0_param_0];
	ld.param.u64 	%rd9, [my_kernel_kernel0_param_1];
	ld.param.u64 	%rd7, [my_kernel_kernel0_param_2];
	cvta.to.global.u64 	%rd10, %rd9;
	cvta.to.global.u64 	%rd11, %rd8;
	mov.u32 	%r11, %ctaid.x;
	shl.b32 	%r12, %r11, 15;
	and.b32  	%r13, %r12, 2147352576;
	mov.u32 	%r1, %tid.x;
	shl.b32 	%r2, %r1, 6;
	and.b32  	%r14, %r2, 49152;
	and.b32  	%r3, %r11, 3;
	shl.b32 	%r15, %r11, 12;
	and.b32  	%r16, %r15, 12288;
	shl.b32 	%r17, %r1, 4;
	and.b32  	%r18, %r17, 3968;
	and.b32  	%r19, %r1, 7;
	shl.b32 	%r20, %r11, 14;
	and.b32  	%r4, %r20, 2147418112;
	and.b32  	%r21, %r17, 16256;
	or.b32  	%r22, %r21, %r19;
	or.b32  	%r23, %r22, %r4;
	and.b32  	%r5, %r1, 63;
	shl.b32 	%r24, %r1, 3;
	and.b32  	%r25, %r24, 7680;
	mov.u32 	%r26, _ZZ17my_kernel_kernel0E20placeholder_d_shared;
	add.s32 	%r6, %r26, %r25;
	and.b32  	%r27, %r17, 14336;
	shl.b32 	%r28, %r1, 5;
	and.b32  	%r29, %r28, 2016;
	or.b32  	%r30, %r29, %r27;
	mov.u32 	%r31, _ZZ17my_kernel_kernel0E18placeholder_shared;
	add.s32 	%r7, %r31, %r30;
	or.b32  	%r32, %r13, %r14;
	or.b32  	%r33, %r32, %r16;
	or.b32  	%r34, %r33, %r18;
	or.b32  	%r35, %r34, %r19;
	mul.wide.u32 	%rd12, %r35, 4;
	add.s64 	%rd13, %rd12, %rd11;
	add.s64 	%rd20, %rd13, 262144;
	mul.wide.u32 	%rd14, %r23, 4;
	add.s64 	%rd15, %rd14, %rd10;
	add.s64 	%rd19, %rd15, 131072;
	mov.b32 	%r49, 0;
	mov.f32 	%f288, 0f00000000;
	mov.f32 	%f289, %f288;
	mov.f32 	%f290, %f288;
	mov.f32 	%f291, %f288;
	mov.f32 	%f292, %f288;
	mov.f32 	%f293, %f288;
	mov.f32 	%f294, %f288;
	mov.f32 	%f295, %f288;
	mov.f32 	%f296, %f288;
	mov.f32 	%f297, %f288;
	mov.f32 	%f298, %f288;
	mov.f32 	%f299, %f288;
	mov.f32 	%f300, %f288;
	mov.f32 	%f301, %f288;
	mov.f32 	%f302, %f288;
	mov.f32 	%f303, %f288;
$L__BB0_1:
	bar.sync 	0;
	ld.global.nc.f32 	%f34, [%rd20+-262144];
	shl.b32 	%r36, %r1, 2;
	mov.u32 	%r37, _ZZ17my_kernel_kernel0E20placeholder_d_shared;
	add.s32 	%r38, %r37, %r36;
	st.shared.f32 	[%r38], %f34;
	ld.global.nc.f32 	%f35, [%rd20];
	st.shared.f32 	[%r38+4096], %f35;
	ld.global.nc.f32 	%f36, [%rd19+-131072];
	mov.u32 	%r39, _ZZ17my_kernel_kernel0E18placeholder_shared;
	add.s32 	%r40, %r39, %r36;
	st.shared.f32 	[%r40], %f36;
	ld.global.nc.f32 	%f37, [%rd19+-65536];
	st.shared.f32 	[%r40+4096], %f37;
	ld.global.nc.f32 	%f38, [%rd19];
	st.shared.f32 	[%r40+8192], %f38;
	ld.global.nc.f32 	%f39, [%rd19+65536];
	st.shared.f32 	[%r40+12288], %f39;
	bar.sync 	0;
	ld.shared.f32 	%f40, [%r6];
	ld.shared.f32 	%f41, [%r7];
	fma.rn.f32 	%f42, %f40, %f41, %f303;
	ld.shared.f32 	%f43, [%r6+32];
	fma.rn.f32 	%f44, %f43, %f41, %f302;
	ld.shared.f32 	%f45, [%r6+64];
	fma.rn.f32 	%f46, %f45, %f41, %f301;
	ld.shared.f32 	%f47, [%r6+96];
	fma.rn.f32 	%f48, %f47, %f41, %f300;
	ld.shared.f32 	%f49, [%r6+4];
	ld.shared.f32 	%f50, [%r7+4];
	fma.rn.f32 	%f51, %f49, %f50, %f42;
	ld.shared.f32 	%f52, [%r6+36];
	fma.rn.f32 	%f53, %f52, %f50, %f44;
	ld.shared.f32 	%f54, [%r6+68];
	fma.rn.f32 	%f55, %f54, %f50, %f46;
	ld.shared.f32 	%f56, [%r6+100];
	fma.rn.f32 	%f57, %f56, %f50, %f48;
	ld.shared.f32 	%f58, [%r6+8];
	ld.shared.f32 	%f59, [%r7+8];
	fma.rn.f32 	%f60, %f58, %f59, %f51;
	ld.shared.f32 	%f61, [%r6+40];
	fma.rn.f32 	%f62, %f61, %f59, %f53;
	ld.shared.f32 	%f63, [%r6+72];
	fma.rn.f32 	%f64, %f63, %f59, %f55;
	ld.shared.f32 	%f65, [%r6+104];
	fma.rn.f32 	%f66, %f65, %f59, %f57;
	ld.shared.f32 	%f67, [%r6+12];
	ld.shared.f32 	%f68, [%r7+12];
	fma.rn.f32 	%f69, %f67, %f68, %f60;
	ld.shared.f32 	%f70, [%r6+44];
	fma.rn.f32 	%f71, %f70, %f68, %f62;
	ld.shared.f32 	%f72, [%r6+76];
	fma.rn.f32 	%f73, %f72, %f68, %f64;
	ld.shared.f32 	%f74, [%r6+108];
	fma.rn.f32 	%f75, %f74, %f68, %f66;
	ld.shared.f32 	%f76, [%r6+16];
	ld.shared.f32 	%f77, [%r7+16];
	fma.rn.f32 	%f78, %f76, %f77, %f69;
	ld.shared.f32 	%f79, [%r6+48];
	fma.rn.f32 	%f80, %f79, %f77, %f71;
	ld.shared.f32 	%f81, [%r6+80];
	fma.rn.f32 	%f82, %f81, %f77, %f73;
	ld.shared.f32 	%f83, [%r6+112];
	fma.rn.f32 	%f84, %f83, %f77, %f75;
	ld.shared.f32 	%f85, [%r6+20];
	ld.shared.f32 	%f86, [%r7+20];
	fma.rn.f32 	%f87, %f85, %f86, %f78;
	ld.shared.f32 	%f88, [%r6+52];
	fma.rn.f32 	%f89, %f88, %f86, %f80;
	ld.shared.f32 	%f90, [%r6+84];
	fma.rn.f32 	%f91, %f90, %f86, %f82;
	ld.shared.f32 	%f92, [%r6+116];
	fma.rn.f32 	%f93, %f92, %f86, %f84;
	ld.shared.f32 	%f94, [%r6+24];
	ld.shared.f32 	%f95, [%r7+24];
	fma.rn.f32 	%f96, %f94, %f95, %f87;
	ld.shared.f32 	%f97, [%r6+56];
	fma.rn.f32 	%f98, %f97, %f95, %f89;
	ld.shared.f32 	%f99, [%r6+88];
	fma.rn.f32 	%f100, %f99, %f95, %f91;
	ld.shared.f32 	%f101, [%r6+120];
	fma.rn.f32 	%f102, %f101, %f95, %f93;
	ld.shared.f32 	%f103, [%r6+28];
	ld.shared.f32 	%f104, [%r7+28];
	fma.rn.f32 	%f303, %f103, %f104, %f96;
	ld.shared.f32 	%f105, [%r6+60];
	fma.rn.f32 	%f302, %f105, %f104, %f98;
	ld.shared.f32 	%f106, [%r6+92];
	fma.rn.f32 	%f301, %f106, %f104, %f100;
	ld.shared.f32 	%f107, [%r6+124];
	fma.rn.f32 	%f300, %f107, %f104, %f102;
	ld.shared.f32 	%f108, [%r6+128];
	fma.rn.f32 	%f109, %f108, %f41, %f299;
	ld.shared.f32 	%f110, [%r6+160];
	fma.rn.f32 	%f111, %f110, %f41, %f298;
	ld.shared.f32 	%f112, [%r6+192];
	fma.rn.f32 	%f113, %f112, %f41, %f297;
	ld.shared.f32 	%f114, [%r6+224];
	fma.rn.f32 	%f115, %f114, %f41, %f296;
	ld.shared.f32 	%f116, [%r6+132];
	fma.rn.f32 	%f117, %f116, %f50, %f109;
	ld.shared.f32 	%f118, [%r6+164];
	fma.rn.f32 	%f119, %f118, %f50, %f111;
	ld.shared.f32 	%f120, [%r6+196];
	fma.rn.f32 	%f121, %f120, %f50, %f113;
	ld.shared.f32 	%f122, [%r6+228];
	fma.rn.f32 	%f123, %f122, %f50, %f115;
	ld.shared.f32 	%f124, [%r6+136];
	fma.rn.f32 	%f125, %f124, %f59, %f117;
	ld.shared.f32 	%f126, [%r6+168];
	fma.rn.f32 	%f127, %f126, %f59, %f119;
	ld.shared.f32 	%f128, [%r6+200];
	fma.rn.f32 	%f129, %f128, %f59, %f121;
	ld.shared.f32 	%f130, [%r6+232];
	fma.rn.f32 	%f131, %f130, %f59, %f123;
	ld.shared.f32 	%f132, [%r6+140];
	fma.rn.f32 	%f133, %f132, %f68, %f125;
	ld.shared.f32 	%f134, [%r6+172];
	fma.rn.f32 	%f135, %f134, %f68, %f127;
	ld.shared.f32 	%f136, [%r6+204];
	fma.rn.f32 	%f137, %f136, %f68, %f129;
	ld.shared.f32 	%f138, [%r6+236];
	fma.rn.f32 	%f139, %f138, %f68, %f131;
	ld.shared.f32 	%f140, [%r6+144];
	fma.rn.f32 	%f141, %f140, %f77, %f133;
	ld.shared.f32 	%f142, [%r6+176];
	fma.rn.f32 	%f143, %f142, %f77, %f135;
	ld.shared.f32 	%f144, [%r6+208];
	fma.rn.f32 	%f145, %f144, %f77, %f137;
	ld.shared.f32 	%f146, [%r6+240];
	fma.rn.f32 	%f147, %f146, %f77, %f139;
	ld.shared.f32 	%f148, [%r6+148];
	fma.rn.f32 	%f149, %f148, %f86, %f141;
	ld.shared.f32 	%f150, [%r6+180];
	fma.rn.f32 	%f151, %f150, %f86, %f143;
	ld.shared.f32 	%f152, [%r6+212];
	fma.rn.f32 	%f153, %f152, %f86, %f145;
	ld.shared.f32 	%f154, [%r6+244];
	fma.rn.f32 	%f155, %f154, %f86, %f147;
	ld.shared.f32 	%f156, [%r6+152];
	fma.rn.f32 	%f157, %f156, %f95, %f149;
	ld.shared.f32 	%f158, [%r6+184];
	fma.rn.f32 	%f159, %f158, %f95, %f151;
	ld.shared.f32 	%f160, [%r6+216];
	fma.rn.f32 	%f161, %f160, %f95, %f153;
	ld.shared.f32 	%f162, [%r6+248];
	fma.rn.f32 	%f163, %f162, %f95, %f155;
	ld.shared.f32 	%f164, [%r6+156];
	fma.rn.f32 	%f299, %f164, %f104, %f157;
	ld.shared.f32 	%f165, [%r6+188];
	fma.rn.f32 	%f298, %f165, %f104, %f159;
	ld.shared.f32 	%f166, [%r6+220];
	fma.rn.f32 	%f297, %f166, %f104, %f161;
	ld.shared.f32 	%f167, [%r6+252];
	fma.rn.f32 	%f296, %f167, %f104, %f163;
	ld.shared.f32 	%f168, [%r6+256];
	fma.rn.f32 	%f169, %f168, %f41, %f295;
	ld.shared.f32 	%f170, [%r6+288];
	fma.rn.f32 	%f171, %f170, %f41, %f294;
	ld.shared.f32 	%f172, [%r6+320];
	fma.rn.f32 	%f173, %f172, %f41, %f293;
	ld.shared.f32 	%f174, [%r6+352];
	fma.rn.f32 	%f175, %f174, %f41, %f292;
	ld.shared.f32 	%f176, [%r6+260];
	fma.rn.f32 	%f177, %f176, %f50, %f169;
	ld.shared.f32 	%f178, [%r6+292];
	fma.rn.f32 	%f179, %f178, %f50, %f171;
	ld.shared.f32 	%f180, [%r6+324];
	fma.rn.f32 	%f181, %f180, %f50, %f173;
	ld.shared.f32 	%f182, [%r6+356];
	fma.rn.f32 	%f183, %f182, %f50, %f175;
	ld.shared.f32 	%f184, [%r6+264];
	fma.rn.f32 	%f185, %f184, %f59, %f177;
	ld.shared.f32 	%f186, [%r6+296];
	fma.rn.f32 	%f187, %f186, %f59, %f179;
	ld.shared.f32 	%f188, [%r6+328];
	fma.rn.f32 	%f189, %f188, %f59, %f181;
	ld.shared.f32 	%f190, [%r6+360];
	fma.rn.f32 	%f191, %f190, %f59, %f183;
	ld.shared.f32 	%f192, [%r6+268];
	fma.rn.f32 	%f193, %f192, %f68, %f185;
	ld.shared.f32 	%f194, [%r6+300];
	fma.rn.f32 	%f195, %f194, %f68, %f187;
	ld.shared.f32 	%f196, [%r6+332];
	fma.rn.f32 	%f197, %f196, %f68, %f189;
	ld.shared.f32 	%f198, [%r6+364];
	fma.rn.f32 	%f199, %f198, %f68, %f191;
	ld.shared.f32 	%f200, [%r6+272];
	fma.rn.f32 	%f201, %f200, %f77, %f193;
	ld.shared.f32 	%f202, [%r6+304];
	fma.rn.f32 	%f203, %f202, %f77, %f195;
	ld.shared.f32 	%f204, [%r6+336];
	fma.rn.f32 	%f205, %f204, %f77, %f197;
	ld.shared.f32 	%f206, [%r6+368];
	fma.rn.f32 	%f207, %f206, %f77, %f199;
	ld.shared.f32 	%f208, [%r6+276];
	fma.rn.f32 	%f209, %f208, %f86, %f201;
	ld.shared.f32 	%f210, [%r6+308];
	fma.rn.f32 	%f211, %f210, %f86, %f203;
	ld.shared.f32 	%f212, [%r6+340];
	fma.rn.f32 	%f213, %f212, %f86, %f205;
	ld.shared.f32 	%f214, [%r6+372];
	fma.rn.f32 	%f215, %f214, %f86, %f207;
	ld.shared.f32 	%f216, [%r6+280];
	fma.rn.f32 	%f217, %f216, %f95, %f209;
	ld.shared.f32 	%f218, [%r6+312];
	fma.rn.f32 	%f219, %f218, %f95, %f211;
	ld.shared.f32 	%f220, [%r6+344];
	fma.rn.f32 	%f221, %f220, %f95, %f213;
	ld.shared.f32 	%f222, [%r6+376];
	fma.rn.f32 	%f223, %f222, %f95, %f215;
	ld.shared.f32 	%f224, [%r6+284];
	fma.rn.f32 	%f295, %f224, %f104, %f217;
	ld.shared.f32 	%f225, [%r6+316];
	fma.rn.f32 	%f294, %f225, %f104, %f219;
	ld.shared.f32 	%f226, [%r6+348];
	fma.rn.f32 	%f293, %f226, %f104, %f221;
	ld.shared.f32 	%f227, [%r6+380];
	fma.rn.f32 	%f292, %f227, %f104, %f223;
	ld.shared.f32 	%f228, [%r6+384];
	fma.rn.f32 	%f229, %f228, %f41, %f291;
	ld.shared.f32 	%f230, [%r6+416];
	fma.rn.f32 	%f231, %f230, %f41, %f290;
	ld.shared.f32 	%f232, [%r6+448];
	fma.rn.f32 	%f233, %f232, %f41, %f289;
	ld.shared.f32 	%f234, [%r6+480];
	fma.rn.f32 	%f235, %f234, %f41, %f288;
	ld.shared.f32 	%f236, [%r6+388];
	fma.rn.f32 	%f237, %f236, %f50, %f229;
	ld.shared.f32 	%f238, [%r6+420];
	fma.rn.f32 	%f239, %f238, %f50, %f231;
	ld.shared.f32 	%f240, [%r6+452];
	fma.rn.f32 	%f241, %f240, %f50, %f233;
	ld.shared.f32 	%f242, [%r6+484];
	fma.rn.f32 	%f243, %f242, %f50, %f235;
	ld.shared.f32 	%f244, [%r6+392];
	fma.rn.f32 	%f245, %f244, %f59, %f237;
	ld.shared.f32 	%f246, [%r6+424];
	fma.rn.f32 	%f247, %f246, %f59, %f239;
	ld.shared.f32 	%f248, [%r6+456];
	fma.rn.f32 	%f249, %f248, %f59, %f241;
	ld.shared.f32 	%f250, [%r6+488];
	fma.rn.f32 	%f251, %f250, %f59, %f243;
	ld.shared.f32 	%f252, [%r6+396];
	fma.rn.f32 	%f253, %f252, %f68, %f245;
	ld.shared.f32 	%f254, [%r6+428];
	fma.rn.f32 	%f255, %f254, %f68, %f247;
	ld.shared.f32 	%f256, [%r6+460];
	fma.rn.f32 	%f257, %f256, %f68, %f249;
	ld.shared.f32 	%f258, [%r6+492];
	fma.rn.f32 	%f259, %f258, %f68, %f251;
	ld.shared.f32 	%f260, [%r6+400];
	fma.rn.f32 	%f261, %f260, %f77, %f253;
	ld.shared.f32 	%f262, [%r6+432];
	fma.rn.f32 	%f263, %f262, %f77, %f255;
	ld.shared.f32 	%f264, [%r6+464];
	fma.rn.f32 	%f265, %f264, %f77, %f257;
	ld.shared.f32 	%f266, [%r6+496];
	fma.rn.f32 	%f267, %f266, %f77, %f259;
	ld.shared.f32 	%f268, [%r6+404];
	fma.rn.f32 	%f269, %f268, %f86, %f261;
	ld.shared.f32 	%f270, [%r6+436];
	fma.rn.f32 	%f271, %f270, %f86, %f263;
	ld.shared.f32 	%f272, [%r6+468];
	fma.rn.f32 	%f273, %f272, %f86, %f265;
	ld.shared.f32 	%f274, [%r6+500];
	fma.rn.f32 	%f275, %f274, %f86, %f267;
	ld.shared.f32 	%f276, [%r6+408];
	fma.rn.f32 	%f277, %f276, %f95, %f269;
	ld.shared.f32 	%f278, [%r6+440];
	fma.rn.f32 	%f279, %f278, %f95, %f271;
	ld.shared.f32 	%f280, [%r6+472];
	fma.rn.f32 	%f281, %f280, %f95, %f273;
	ld.shared.f32 	%f282, [%r6+504];
	fma.rn.f32 	%f283, %f282, %f95, %f275;
	ld.shared.f32 	%f284, [%r6+412];
	fma.rn.f32 	%f291, %f284, %f104, %f277;
	ld.shared.f32 	%f285, [%r6+444];
	fma.rn.f32 	%f290, %f285, %f104, %f279;
	ld.shared.f32 	%f286, [%r6+476];
	fma.rn.f32 	%f289, %f286, %f104, %f281;
	ld.shared.f32 	%f287, [%r6+508];
	fma.rn.f32 	%f288, %f287, %f104, %f283;
	add.s32 	%r49, %r49, 1;
	add.s64 	%rd20, %rd20, 32;
	add.s64 	%rd19, %rd19, 32;
	setp.ne.s32 	%p1, %r49, 16;
	@%p1 bra 	$L__BB0_1;
	and.b32  	%r41, %r2, 57344;
	shl.b32 	%r42, %r3, 11;
	shl.b32 	%r43, %r1, 4;
	and.b32  	%r44, %r43, 1024;
	or.b32  	%r45, %r41, %r5;
	add.s32 	%r46, %r45, %r4;
	add.s32 	%r47, %r46, %r42;
	add.s32 	%r48, %r47, %r44;
	cvta.to.global.u64 	%rd16, %rd7;
	mul.wide.u32 	%rd17, %r48, 4;
	add.s64 	%rd18, %rd16, %rd17;
	st.global.f32 	[%rd18], %f303;
	st.global.f32 	[%rd18+256], %f302;
	st.global.f32 	[%rd18+512], %f301;
	st.global.f32 	[%rd18+768], %f300;
	st.global.f32 	[%rd18+1024], %f299;
	st.global.f32 	[%rd18+1280], %f298;
	st.global.f32 	[%rd18+1536], %f297;
	st.global.f32 	[%rd18+1792], %f296;
	st.global.f32 	[%rd18+2048], %f295;
	st.global.f32 	[%rd18+2304], %f294;
	st.global.f32 	[%rd18+2560], %f293;
	st.global.f32 	[%rd18+2816], %f292;
	st.global.f32 	[%rd18+3072], %f291;
	st.global.f32 	[%rd18+3328], %f290;
	st.global.f32 	[%rd18+3584], %f289;
	st.global.f32 	[%rd18+3840], %f288;
	ret;

}


// ===== COMPILED SASS (sm_100) =====

	.target	sm_100

	.elftype	@"ET_EXEC"


//--------------------- .note.nv.tkinfo           --------------------------
	.section	.note.nv.tkinfo,"",@"SHT_NOTE"
	.sectionflags	@"SHF_NOTE_NV_TKINFO"
	.tkinfo
        /*0018*/ 	.word	0x00000002
        /*0030*/ 	.string	""
        /*0030*/ 	.string	"ptxas"
        /*0030*/ 	.string	"Cuda compilation tools, release 13.0, V13.0.88"
        /*0030*/ 	.string	"Build cuda_13.0.r13.0/compiler.36424714_0"
        /*0030*/ 	.string	"-arch sm_100 -m 64 "



//--------------------- .note.nv.cuinfo           --------------------------
	.section	.note.nv.cuinfo,"",@"SHT_NOTE"
	.sectionflags	@"SHF_NOTE_NV_CUINFO"
        /*0018*/ 	.short	0x0002
        /*001a*/ 	.short	0x0064
        /*001c*/ 	.short	0x0082
	.zero		2


//--------------------- .nv.info                  --------------------------
	.section	.nv.info,"",@"SHT_CUDA_INFO"
	.align	4


	//----- nvinfo : EIATTR_REGCOUNT
	.align		4
        /*0000*/ 	.byte	0x04, 0x2f
        /*0002*/ 	.short	(.L_1 - .L_0)
	.align		4
.L_0:
        /*0004*/ 	.word	index@(my_kernel_kernel0)
        /*0008*/ 	.word	0x00000038


	//----- nvinfo : EIATTR_FRAME_SIZE
	.align		4
.L_1:
        /*000c*/ 	.byte	0x04, 0x11
        /*000e*/ 	.short	(.L_3 - .L_2)
	.align		4
.L_2:
        /*0010*/ 	.word	index@(my_kernel_kernel0)
        /*0014*/ 	.word	0x00000000


	//----- nvinfo : EIATTR_MIN_STACK_SIZE
	.align		4
.L_3:
        /*0018*/ 	.byte	0x04, 0x12
        /*001a*/ 	.short	(.L_5 - .L_4)
	.align		4
.L_4:
        /*001c*/ 	.word	index@(my_kernel_kernel0)
        /*0020*/ 	.word	0x00000000
.L_5:


//--------------------- .nv.compat                --------------------------
	.section	.nv.compat,"",@"SHT_CUDA_COMPAT_INFO"
	.align	4
        /*0000*/ 	.byte	0x02, 0x09, 0x00, 0x00, 0x02, 0x02, 0x01, 0x00, 0x02, 0x05, 0x05, 0x00, 0x03, 0x07, 0x01, 0x01
        /*0010*/ 	.byte	0x02, 0x03, 0x00, 0x00, 0x02, 0x06, 0x01, 0x00, 0x04, 0x0b, 0x08, 0x00, 0x09, 0x00, 0x00, 0x00
        /*0020*/ 	.byte	0x00, 0x00, 0x00, 0x00


//--------------------- .nv.info.my_kernel_kernel0 --------------------------
	.section	.nv.info.my_kernel_kernel0,"",@"SHT_CUDA_INFO"
	.sectionflags	@""
	.align	4


	//----- nvinfo : EIATTR_CUDA_API_VERSION
	.align		4
        /*0000*/ 	.byte	0x04, 0x37
        /*0002*/ 	.short	(.L_7 - .L_6)
.L_6:
        /*0004*/ 	.word	0x00000082


	//----- nvinfo : EIATTR_KPARAM_INFO
	.align		4
.L_7:
        /*0008*/ 	.byte	0x04, 0x17
        /*000a*/ 	.short	(.L_9 - .L_8)
.L_8:
        /*000c*/ 	.word	0x00000000
        /*0010*/ 	.short	0x0002
        /*0012*/ 	.short	0x0010
        /*0014*/ 	.byte	0x00, 0xf5, 0x21, 0x00


	//----- nvinfo : EIATTR_KPARAM_INFO
	.align		4
.L_9:
        /*0018*/ 	.byte	0x04, 0x17
        /*001a*/ 	.short	(.L_11 - .L_10)
.L_10:
        /*001c*/ 	.word	0x00000000
        /*0020*/ 	.short	0x0001
        /*0022*/ 	.short	0x0008
        /*0024*/ 	.byte	0x00, 0xf5, 0x21, 0x00


	//----- nvinfo : EIATTR_KPARAM_INFO
	.align		4
.L_11:
        /*0028*/ 	.byte	0x04, 0x17
        /*002a*/ 	.short	(.L_13 - .L_12)
.L_12:
        /*002c*/ 	.word	0x00000000
        /*0030*/ 	.short	0x0000
        /*0032*/ 	.short	0x0000
        /*0034*/ 	.byte	0x00, 0xf5, 0x21, 0x00


	//----- nvinfo : EIATTR_SPARSE_MMA_MASK
	.align		4
.L_13:
        /*0038*/ 	.byte	0x03, 0x50
        /*003a*/ 	.short	0x0000


	//----- nvinfo : EIATTR_MAXREG_COUNT
	.align		4
        /*003c*/ 	.byte	0x03, 0x1b
        /*003e*/ 	.short	0x00ff


	//----- nvinfo : EIATTR_NUM_BARRIERS
	.align		4
        /*0040*/ 	.byte	0x02, 0x4c
        /*0042*/ 	.byte	0x01
	.zero		1


	//----- nvinfo : EIATTR_MERCURY_ISA_VERSION
	.align		4
        /*0044*/ 	.byte	0x03, 0x5f
        /*0046*/ 	.short	0x0101


	//----- nvinfo : EIATTR_VRC_CTA_INIT_COUNT
	.align		4
        /*0048*/ 	.byte	0x02, 0x4a
	.zero		1
	.zero		1


	//----- nvinfo : EIATTR_EXIT_INSTR_OFFSETS
	.align		4
        /*004c*/ 	.byte	0x04, 0x1c
        /*004e*/ 	.short	(.L_15 - .L_14)


	//   ....[0]....
.L_14:
        /*0050*/ 	.word	0x00001030


	//----- nvinfo : EIATTR_CBANK_PARAM_SIZE
	.align		4
.L_15:
        /*0054*/ 	.byte	0x03, 0x19
        /*0056*/ 	.short	0x0018


	//----- nvinfo : EIATTR_PARAM_CBANK
	.align		4
        /*0058*/ 	.byte	0x04, 0x0a
        /*005a*/ 	.short	(.L_17 - .L_16)
	.align		4
.L_16:
        /*005c*/ 	.word	index@(.nv.constant0.my_kernel_kernel0)
        /*0060*/ 	.short	0x0380
        /*0062*/ 	.short	0x0018


	//----- nvinfo : EIATTR_SW_WAR
	.align		4
.L_17:
        /*0064*/ 	.byte	0x04, 0x36
        /*0066*/ 	.short	(.L_19 - .L_18)
.L_18:
        /*0068*/ 	.word	0x00000008
.L_19:


//--------------------- .nv.callgraph             --------------------------
	.section	.nv.callgraph,"",@"SHT_CUDA_CALLGRAPH"
	.align	4
	.sectionentsize	8
	.align		4
        /*0000*/ 	.word	0x00000000
	.align		4
        /*0004*/ 	.word	0xffffffff
	.align		4
        /*0008*/ 	.word	0x00000000
	.align		4
        /*000c*/ 	.word	0xfffffffe
	.align		4
        /*0010*/ 	.word	0x00000000
	.align		4
        /*0014*/ 	.word	0xfffffffd
	.align		4
        /*0018*/ 	.word	0x00000000
	.align		4
        /*001c*/ 	.word	0xfffffffc


//--------------------- .text.my_kernel_kernel0   --------------------------
	.section	.text.my_kernel_kernel0,"ax",@progbits
	.align	128
        .global         my_kernel_kernel0
        .type           my_kernel_kernel0,@function
        .size           my_kernel_kernel0,(.L_x_2 - my_kernel_kernel0)
        .other          my_kernel_kernel0,@"STO_CUDA_ENTRY STV_DEFAULT"
my_kernel_kernel0:
.text.my_kernel_kernel0:
[----:B------:R-:W-:Y:S01]  /*0000*/  LDC R1, c[0x0][0x37c] ;  /* 0x0000df00ff017b82 */ /* 0x000fe20000000800 */
[----:B------:R-:W0:Y:S07]  /*0010*/  S2R R6, SR_CTAID.X ;  /* 0x0000000000067919 */ /* 0x000e2e0000002500 */
[----:B------:R-:W1:Y:S01]  /*0020*/  LDC.64 R4, c[0x0][0x380] ;  /* 0x0000e000ff047b82 */ /* 0x000e620000000a00 */
[----:B------:R-:W-:Y:S01]  /*0030*/  UMOV UR4, 0x400 ;  /* 0x0000040000047882 */ /* 0x000fe20000000000 */
[----:B------:R-:W-:Y:S01]  /*0040*/  HFMA2 R51, -RZ, RZ, 0, 0 ;  /* 0x00000000ff337431 */ /* 0x000fe200000001ff */
[----:B------:R-:W2:Y:S01]  /*0050*/  S2R R0, SR_TID.X ;  /* 0x0000000000007919 */ /* 0x000ea20000002100 */
[----:B------:R-:W-:Y:S01]  /*0060*/  UIADD3 UR6, UPT, UPT, UR4, 0x2000, URZ ;  /* 0x0000200004067890 */ /* 0x000fe2000fffe0ff */
[----:B------:R-:W-:-:S02]  /*0070*/  CS2R R38, SRZ ;  /* 0x0000000000267805 */ /* 0x000fc4000001ff00 */
[----:B------:R-:W-:Y:S02]  /*0080*/  CS2R R42, SRZ ;  /* 0x00000000002a7805 */ /* 0x000fe4000001ff00 */
[----:B------:R-:W-:Y:S01]  /*0090*/  CS2R R48, SRZ ;  /* 0x0000000000307805 */ /* 0x000fe2000001ff00 */
[----:B------:R-:W3:Y:S01]  /*00a0*/  LDC.64 R8, c[0x0][0x388] ;  /* 0x0000e200ff087b82 */ /* 0x000ee20000000a00 */
[----:B------:R-:W-:Y:S02]  /*00b0*/  CS2R R30, SRZ ;  /* 0x00000000001e7805 */ /* 0x000fe4000001ff00 */
[----:B------:R-:W-:Y:S02]  /*00c0*/  CS2R R28, SRZ ;  /* 0x00000000001c7805 */ /* 0x000fe4000001ff00 */
[----:B------:R-:W-:Y:S02]  /*00d0*/  CS2R R36, SRZ ;  /* 0x0000000000247805 */ /* 0x000fe4000001ff00 */
[----:B------:R-:W-:Y:S01]  /*00e0*/  MOV R47, RZ ;  /* 0x000000ff002f7202 */ /* 0x000fe20000000f00 */
[----:B------:R-:W4:Y:S01]  /*00f0*/  LDCU.64 UR8, c[0x0][0x358] ;  /* 0x00006b00ff0877ac */ /* 0x000f220008000a00 */
[----:B------:R-:W5:Y:S01]  /*0100*/  S2UR UR7, SR_CgaCtaId ;  /* 0x00000000000779c3 */ /* 0x000f620000008800 */
[----:B0-----:R-:W-:-:S02]  /*0110*/  SHF.L.U32 R2, R6, 0xf, RZ ;  /* 0x0000000f06027819 */ /* 0x001fc400000006ff */
[----:B--2---:R-:W-:Y:S02]  /*0120*/  SHF.L.U32 R3, R0, 0x6, RZ ;  /* 0x0000000600037819 */ /* 0x004fe400000006ff */
[----:B------:R-:W-:Y:S01]  /*0130*/  LOP3.LUT R2, R2, 0x7ffe0000, RZ, 0xc0, !PT ;  /* 0x7ffe000002027812 */ /* 0x000fe200078ec0ff */
[----:B-----5:R-:W-:-:S03]  /*0140*/  ULEA UR5, UR7, UR4, 0x18 ;  /* 0x0000000407057291 */ /* 0x020fc6000f8ec0ff */
[----:B------:R-:W-:Y:S01]  /*0150*/  LOP3.LUT R7, R2, 0xc000, R3, 0xf8, !PT ;  /* 0x0000c00002077812 */ /* 0x000fe200078ef803 */
[----:B------:R-:W-:Y:S01]  /*0160*/  ULEA UR6, UR7, UR6, 0x18 ;  /* 0x0000000607067291 */ /* 0x000fe2000f8ec0ff */
[----:B------:R-:W-:Y:S01]  /*0170*/  SHF.L.U32 R2, R6, 0xc, RZ ;  /* 0x0000000c06027819 */ /* 0x000fe200000006ff */
[----:B------:R-:W-:Y:S01]  /*0180*/  UMOV UR4, URZ ;  /* 0x000000ff00047c82 */ /* 0x000fe20008000000 */
[----:B------:R-:W-:Y:S02]  /*0190*/  SHF.L.U32 R3, R0, 0x4, RZ ;  /* 0x0000000400037819 */ /* 0x000fe400000006ff */
[----:B------:R-:W-:Y:S02]  /*01a0*/  LOP3.LUT R10, R7, 0x3000, R2, 0xf8, !PT ;  /* 0x00003000070a7812 */ /* 0x000fe400078ef802 */
[----:B------:R-:W-:Y:S02]  /*01b0*/  SHF.L.U32 R2, R6, 0xe, RZ ;  /* 0x0000000e06027819 */ /* 0x000fe400000006ff */
[----:B------:R-:W-:-:S02]  /*01c0*/  LOP3.LUT R7, R3, 0x3f80, RZ, 0xc0, !PT ;  /* 0x00003f8003077812 */ /* 0x000fc400078ec0ff */
[----:B------:R-:W-:Y:S02]  /*01d0*/  LOP3.LUT R11, R10, 0xf80, R3, 0xf8, !PT ;  /* 0x00000f800a0b7812 */ /* 0x000fe400078ef803 */
[----:B------:R-:W-:Y:S02]  /*01e0*/  LOP3.LUT R2, R2, 0x7fff0000, RZ, 0xc0, !PT ;  /* 0x7fff000002027812 */ /* 0x000fe400078ec0ff */
[--C-:B------:R-:W-:Y:S02]  /*01f0*/  LOP3.LUT R7, R7, 0x7, R0.reuse, 0xf8, !PT ;  /* 0x0000000707077812 */ /* 0x100fe400078ef800 */
[----:B------:R-:W-:Y:S02]  /*0200*/  LOP3.LUT R11, R11, 0x7, R0, 0xf8, !PT ;  /* 0x000000070b0b7812 */ /* 0x000fe400078ef800 */
[----:B------:R-:W-:Y:S02]  /*0210*/  LOP3.LUT R7, R7, R2, RZ, 0xfc, !PT ;  /* 0x0000000207077212 */ /* 0x000fe400078efcff */
[----:B------:R-:W-:Y:S01]  /*0220*/  SHF.L.U32 R10, R0, 0x5, RZ ;  /* 0x00000005000a7819 */ /* 0x000fe200000006ff */
[----:B-1----:R-:W-:Y:S01]  /*0230*/  IMAD.WIDE.U32 R4, R11, 0x4, R4 ;  /* 0x000000040b047825 */ /* 0x002fe200078e0004 */
[----:B------:R-:W-:-:S02]  /*0240*/  LOP3.LUT R6, R6, 0x3, RZ, 0xc0, !PT ;  /* 0x0000000306067812 */ /* 0x000fc400078ec0ff */
[----:B------:R-:W-:Y:S01]  /*0250*/  LOP3.LUT R10, R10, 0x7e0, RZ, 0xc0, !PT ;  /* 0x000007e00a0a7812 */ /* 0x000fe200078ec0ff */
[----:B---3--:R-:W-:Y:S01]  /*0260*/  IMAD.WIDE.U32 R8, R7, 0x4, R8 ;  /* 0x0000000407087825 */ /* 0x008fe200078e0008 */
[----:B------:R-:W-:Y:S02]  /*0270*/  IADD3 R44, P0, PT, R4, 0x40000, RZ ;  /* 0x00040000042c7810 */ /* 0x000fe40007f1e0ff */
[----:B------:R-:W-:Y:S02]  /*0280*/  SHF.L.U32 R4, R0, 0x3, RZ ;  /* 0x0000000300047819 */ /* 0x000fe400000006ff */
[----:B------:R-:W-:Y:S02]  /*0290*/  IADD3 R40, P1, PT, R8, 0x20000, RZ ;  /* 0x0002000008287810 */ /* 0x000fe40007f3e0ff */
[----:B------:R-:W-:Y:S01]  /*02a0*/  IADD3.X R45, PT, PT, RZ, R5, RZ, P0, !PT ;  /* 0x00000005ff2d7210 */ /* 0x000fe200007fe4ff */
[----:B------:R-:W-:Y:S01]  /*02b0*/  HFMA2 R5, -RZ, RZ, 0, 0 ;  /* 0x00000000ff057431 */ /* 0x000fe200000001ff */
[----:B------:R-:W-:-:S02]  /*02c0*/  LOP3.LUT R3, R10, 0x3800, R3, 0xf8, !PT ;  /* 0x000038000a037812 */ /* 0x000fc400078ef803 */
[----:B------:R-:W-:Y:S02]  /*02d0*/  IADD3.X R41, PT, PT, RZ, R9, RZ, P1, !PT ;  /* 0x00000009ff297210 */ /* 0x000fe40000ffe4ff */
[----:B------:R-:W-:Y:S02]  /*02e0*/  MOV R7, RZ ;  /* 0x000000ff00077202 */ /* 0x000fe40000000f00 */
[----:B----4-:R-:W-:-:S07]  /*02f0*/  LOP3.LUT R4, R4, 0x1e00, RZ, 0xc0, !PT ;  /* 0x00001e0004047812 */ /* 0x010fce00078ec0ff */
.L_x_0:
[----:B------:R-:W2:Y:S04]  /*0300*/  LDG.E.CONSTANT R20, desc[UR8][R44.64+-0x40000] ;  /* 0xfc0000082c147981 */ /* 0x000ea8000c1e9900 */
[----:B------:R0:W3:Y:S04]  /*0310*/  LDG.E.CONSTANT R22, desc[UR8][R44.64] ;  /* 0x000000082c167981 */ /* 0x0000e8000c1e9900 */
[----:B------:R-:W4:Y:S04]  /*0320*/  LDG.E.CONSTANT R23, desc[UR8][R40.64+-0x20000] ;  /* 0xfe00000828177981 */ /* 0x000f28000c1e9900 */
[----:B------:R-:W5:Y:S04]  /*0330*/  LDG.E.CONSTANT R25, desc[UR8][R40.64+-0x10000] ;  /* 0xff00000828197981 */ /* 0x000f68000c1e9900 */
[----:B------:R-:W5:Y:S04]  /*0340*/  LDG.E.CONSTANT R53, desc[UR8][R40.64] ;  /* 0x0000000828357981 */ /* 0x000f68000c1e9900 */
[----:B------:R1:W5:Y:S01]  /*0350*/  LDG.E.CONSTANT R50, desc[UR8][R40.64+0x10000] ;  /* 0x0100000828327981 */ /* 0x000362000c1e9900 */
[C---:B------:R-:W-:Y:S01]  /*0360*/  LEA R21, R0.reuse, UR5, 0x2 ;  /* 0x0000000500157c11 */ /* 0x040fe2000f8e10ff */
[----:B------:R-:W-:Y:S01]  /*0370*/  UIADD3 UR4, UPT, UPT, UR4, 0x1, URZ ;  /* 0x0000000104047890 */ /* 0x000fe2000fffe0ff */
[----:B------:R-:W-:Y:S01]  /*0380*/  LEA R46, R0, UR6, 0x2 ;  /* 0x00000006002e7c11 */ /* 0x000fe2000f8e10ff */
[----:B------:R-:W-:Y:S01]  /*0390*/  BAR.SYNC.DEFER_BLOCKING 0x0 ;  /* 0x0000000000007b1d */ /* 0x000fe20000010000 */
[----:B0-----:R-:W-:Y:S01]  /*03a0*/  IADD3 R44, P0, PT, R44, 0x20, RZ ;  /* 0x000000202c2c7810 */ /* 0x001fe20007f1e0ff */
[----:B------:R-:W-:-:S03]  /*03b0*/  UISETP.NE.AND UP0, UPT, UR4, 0x10, UPT ;  /* 0x000000100400788c */ /* 0x000fc6000bf05270 */
[----:B------:R-:W-:Y:S02]  /*03c0*/  IADD3.X R45, PT, PT, RZ, R45, RZ, P0, !PT ;  /* 0x0000002dff2d7210 */ /* 0x000fe400007fe4ff */
[----:B-1----:R-:W-:-:S04]  /*03d0*/  IADD3 R40, P1, PT, R40, 0x20, RZ ;  /* 0x0000002028287810 */ /* 0x002fc80007f3e0ff */
[----:B------:R-:W-:Y:S01]  /*03e0*/  IADD3.X R41, PT, PT, RZ, R41, RZ, P1, !PT ;  /* 0x00000029ff297210 */ /* 0x000fe20000ffe4ff */
[----:B--2---:R-:W-:Y:S04]  /*03f0*/  STS [R21], R20 ;  /* 0x0000001415007388 */ /* 0x004fe80000000800 */
[----:B---3--:R-:W-:Y:S04]  /*0400*/  STS [R21+0x1000], R22 ;  /* 0x0010001615007388 */ /* 0x008fe80000000800 */
[----:B----4-:R-:W-:Y:S04]  /*0410*/  STS [R46], R23 ;  /* 0x000000172e007388 */ /* 0x010fe80000000800 */
[----:B-----5:R-:W-:Y:S04]  /*0420*/  STS [R46+0x1000], R25 ;  /* 0x001000192e007388 */ /* 0x020fe80000000800 */
[----:B------:R-:W-:Y:S04]  /*0430*/  STS [R46+0x2000], R53 ;  /* 0x002000352e007388 */ /* 0x000fe80000000800 */
[----:B------:R-:W-:Y:S01]  /*0440*/  STS [R46+0x3000], R50 ;  /* 0x003000322e007388 */ /* 0x000fe20000000800 */
[----:B------:R-:W-:Y:S06]  /*0450*/  BAR.SYNC.DEFER_BLOCKING 0x0 ;  /* 0x0000000000007b1d */ /* 0x000fec0000010000 */
[----:B------:R-:W-:Y:S04]  /*0460*/  LDS.128 R16, [R4+UR5] ;  /* 0x0000000504107984 */ /* 0x000fe80008000c00 */
[----:B------:R-:W0:Y:S04]  /*0470*/  LDS.128 R8, [R3+UR6] ;  /* 0x0000000603087984 */ /* 0x000e280008000c00 */
[----:B------:R-:W1:Y:S04]  /*0480*/  LDS.128 R12, [R4+UR5+0x20] ;  /* 0x00002005040c7984 */ /* 0x000e680008000c00 */
[----:B------:R-:W2:Y:S04]  /*0490*/  LDS.128 R24, [R4+UR5+0x60] ;  /* 0x0000600504187984 */ /* 0x000ea80008000c00 */
[----:B------:R-:W3:Y:S04]  /*04a0*/  LDS.128 R32, [R4+UR5+0x40] ;  /* 0x0000400504207984 */ /* 0x000ee80008000c00 */
[----:B------:R-:W4:Y:S01]  /*04b0*/  LDS.128 R20, [R4+UR5+0x80] ;  /* 0x0000800504147984 */ /* 0x000f220008000c00 */
[----:B0-----:R-:W-:Y:S01]  /*04c0*/  FFMA R16, R16, R8, R30 ;  /* 0x0000000810107223 */ /* 0x001fe2000000001e */
[----:B-1----:R-:W-:-:S03]  /*04d0*/  FFMA R12, R8, R12, R37 ;  /* 0x0000000c080c7223 */ /* 0x002fc60000000025 */
[----:B------:R-:W-:Y:S01]  /*04e0*/  FFMA R17, R17, R9, R16 ;  /* 0x0000000911117223 */ /* 0x000fe20000000010 */
[----:B--2---:R-:W-:Y:S01]  /*04f0*/  FFMA R24, R8, R24, R36 ;  /* 0x0000001808187223 */ /* 0x004fe20000000024 */
[C---:B------:R-:W-:Y:S02]  /*0500*/  FFMA R13, R9.reuse, R13, R12 ;  /* 0x0000000d090d7223 */ /* 0x040fe4000000000c */
[----:B------:R-:W-:Y:S01]  /*0510*/  FFMA R18, R18, R10, R17 ;  /* 0x0000000a12127223 */ /* 0x000fe20000000011 */
[----:B------:R-:W-:Y:S01]  /*0520*/  FFMA R25, R9, R25, R24 ;  /* 0x0000001909197223 */ /* 0x000fe20000000018 */
[----:B------:R-:W-:Y:S02]  /*0530*/  FFMA R14, R10, R14, R13 ;  /* 0x0000000e0a0e7223 */ /* 0x000fe4000000000d */
[----:B------:R-:W-:Y:S01]  /*0540*/  FFMA R37, R19, R11, R18 ;  /* 0x0000000b13257223 */ /* 0x000fe20000000012 */
[----:B---3--:R-:W-:Y:S01]  /*0550*/  FFMA R32, R8, R32, R47 ;  /* 0x0000002008207223 */ /* 0x008fe2000000002f */
[----:B------:R-:W-:Y:S01]  /*0560*/  FFMA R26, R10, R26, R25 ;  /* 0x0000001a0a1a7223 */ /* 0x000fe20000000019 */
[C---:B------:R-:W-:Y:S01]  /*0570*/  FFMA R36, R11.reuse, R15, R14 ;  /* 0x0000000f0b247223 */ /* 0x040fe2000000000e */
[----:B------:R-:W0:Y:S01]  /*0580*/  LDS.128 R16, [R4+UR5+0xc0] ;  /* 0x0000c00504107984 */ /* 0x000e220008000c00 */
[----:B----4-:R-:W-:Y:S01]  /*0590*/  FFMA R20, R8, R20, R28 ;  /* 0x0000001408147223 */ /* 0x010fe2000000001c */
[----:B------:R-:W-:Y:S01]  /*05a0*/  FFMA R30, R11, R27, R26 ;  /* 0x0000001b0b1e7223 */ /* 0x000fe2000000001a */
[C---:B------:R-:W-:Y:S01]  /*05b0*/  FFMA R33, R9.reuse, R33, R32 ;  /* 0x0000002109217223 */ /* 0x040fe20000000020 */
[----:B------:R-:W1:Y:S01]  /*05c0*/  LDS.128 R12, [R4+UR5+0xa0] ;  /* 0x0000a005040c7984 */ /* 0x000e620008000c00 */
[----:B------:R-:W-:-:S02]  /*05d0*/  FFMA R21, R9, R21, R20 ;  /* 0x0000001509157223 */ /* 0x000fc40000000014 */
[C---:B------:R-:W-:Y:S01]  /*05e0*/  FFMA R34, R10.reuse, R34, R33 ;  /* 0x000000220a227223 */ /* 0x040fe20000000021 */
[----:B------:R-:W2:Y:S01]  /*05f0*/  LDS.128 R24, [R4+UR5+0xe0] ;  /* 0x0000e00504187984 */ /* 0x000ea20008000c00 */
[----:B------:R-:W-:Y:S02]  /*0600*/  FFMA R22, R10, R22, R21 ;  /* 0x000000160a167223 */ /* 0x000fe40000000015 */
[----:B------:R-:W-:Y:S01]  /*0610*/  FFMA R35, R11, R35, R34 ;  /* 0x000000230b237223 */ /* 0x000fe20000000022 */
[C---:B0-----:R-:W-:Y:S01]  /*0620*/  FFMA R16, R8.reuse, R16, R48 ;  /* 0x0000001008107223 */ /* 0x041fe20000000030 */
[----:B-1----:R-:W-:-:S03]  /*0630*/  FFMA R12, R8, R12, R43 ;  /* 0x0000000c080c7223 */ /* 0x002fc6000000002b */
[C---:B------:R-:W-:Y:S01]  /*0640*/  FFMA R17, R9.reuse, R17, R16 ;  /* 0x0000001109117223 */ /* 0x040fe20000000010 */
[----:B--2---:R-:W-:Y:S01]  /*0650*/  FFMA R24, R8, R24, R29 ;  /* 0x0000001808187223 */ /* 0x004fe2000000001d */
[----:B------:R-:W-:Y:S02]  /*0660*/  FFMA R13, R9, R13, R12 ;  /* 0x0000000d090d7223 */ /* 0x000fe4000000000c */
[C---:B------:R-:W-:Y:S01]  /*0670*/  FFMA R18, R10.reuse, R18, R17 ;  /* 0x000000120a127223 */ /* 0x040fe20000000011 */
[----:B------:R-:W-:Y:S01]  /*0680*/  FFMA R29, R11, R23, R22 ;  /* 0x000000170b1d7223 */ /* 0x000fe20000000016 */
[----:B------:R-:W-:Y:S01]  /*0690*/  FFMA R25, R9, R25, R24 ;  /* 0x0000001909197223 */ /* 0x000fe20000000018 */
[C---:B------:R-:W-:Y:S01]  /*06a0*/  FFMA R14, R10.reuse, R14, R13 ;  /* 0x0000000e0a0e7223 */ /* 0x040fe2000000000d */
[C---:B------:R-:W-:Y:S01]  /*06b0*/  FFMA R34, R11.reuse, R19, R18 ;  /* 0x000000130b227223 */ /* 0x040fe20000000012 */
[----:B------:R-:W0:Y:S01]  /*06c0*/  LDS.128 R20, [R4+UR5+0x100] ;  /* 0x0001000504147984 */ /* 0x000e220008000c00 */
[----:B------:R-:W-:Y:S01]  /*06d0*/  FFMA R26, R10, R26, R25 ;  /* 0x0000001a0a1a7223 */ /* 0x000fe20000000019 */
[----:B------:R-:W-:-:S02]  /*06e0*/  FFMA R32, R11, R15, R14 ;  /* 0x0000000f0b207223 */ /* 0x000fc4000000000e */
[----:B------:R-:W1:Y:S01]  /*06f0*/  LDS.128 R12, [R4+UR5+0x120] ;  /* 0x00012005040c7984 */ /* 0x000e620008000c00 */
[----:B------:R-:W-:-:S03]  /*0700*/  FFMA R28, R11, R27, R26 ;  /* 0x0000001b0b1c7223 */ /* 0x000fc6000000001a */
[----:B------:R-:W2:Y:S04]  /*0710*/  LDS.128 R16, [R4+UR5+0x140] ;  /* 0x0001400504107984 */ /* 0x000ea80008000c00 */
[----:B------:R-:W3:Y:S01]  /*0720*/  LDS.128 R24, [R4+UR5+0x160] ;  /* 0x0001600504187984 */ /* 0x000ee20008000c00 */
[C---:B0-----:R-:W-:Y:S01]  /*0730*/  FFMA R20, R8.reuse, R20, R5 ;  /* 0x0000001408147223 */ /* 0x041fe20000000005 */
[----:B-1----:R-:W-:-:S03]  /*0740*/  FFMA R12, R8, R12, R31 ;  /* 0x0000000c080c7223 */ /* 0x002fc6000000001f */
[C---:B------:R-:W-:Y:S01]  /*0750*/  FFMA R21, R9.reuse, R21, R20 ;  /* 0x0000001509157223 */ /* 0x040fe20000000014 */
[----:B--2---:R-:W-:Y:S01]  /*0760*/  FFMA R16, R8, R16, R49 ;  /* 0x0000001008107223 */ /* 0x004fe20000000031 */
[C---:B------:R-:W-:Y:S02]  /*0770*/  FFMA R13, R9.reuse, R13, R12 ;  /* 0x0000000d090d7223 */ /* 0x040fe4000000000c */
[----:B------:R-:W-:Y:S01]  /*0780*/  FFMA R22, R10, R22, R21 ;  /* 0x000000160a167223 */ /* 0x000fe20000000015 */
[----:B---3--:R-:W-:Y:S01]  /*0790*/  FFMA R24, R8, R24, R7 ;  /* 0x0000001808187223 */ /* 0x008fe20000000007 */
[----:B------:R-:W-:Y:S01]  /*07a0*/  FFMA R17, R9, R17, R16 ;  /* 0x0000001109117223 */ /* 0x000fe20000000010 */
        /* <DEDUP_REMOVED lines=25> */
[----:B------:R-:W-:Y:S01]  /*0940*/  LDS.128 R20, [R3+UR6+0x10] ;  /* 0x0000100603147984 */ /* 0x000fe20008000c00 */
[----:B------:R-:W-:Y:S01]  /*0950*/  FFMA R26, R10, R26, R25 ;  /* 0x0000001a0a1a7223 */ /* 0x000fe20000000019 */
[----:B------:R-:W-:-:S02]  /*0960*/  FFMA R42, R11, R19, R18 ;  /* 0x000000130b2a7223 */ /* 0x000fc40000000012 */
[----:B------:R-:W0:Y:S01]  /*0970*/  LDS.128 R12, [R4+UR5+0x30] ;  /* 0x00003005040c7984 */ /* 0x000e220008000c00 */
[----:B------:R-:W-:-:S03]  /*0980*/  FFMA R38, R11, R27, R26 ;  /* 0x0000001b0b267223 */ /* 0x000fc6000000001a */
[----:B------:R-:W1:Y:S04]  /*0990*/  LDS.128 R8, [R4+UR5+0x10] ;  /* 0x0000100504087984 */ /* 0x000e680008000c00 */
[----:B------:R-:W2:Y:S04]  /*09a0*/  LDS.128 R16, [R4+UR5+0x50] ;  /* 0x0000500504107984 */ /* 0x000ea80008000c00 */
[----:B------:R-:W3:Y:S01]  /*09b0*/  LDS.128 R24, [R4+UR5+0x70] ;  /* 0x0000700504187984 */ /* 0x000ee20008000c00 */
[----:B0-----:R-:W-:Y:S01]  /*09c0*/  FFMA R12, R20, R12, R36 ;  /* 0x0000000c140c7223 */ /* 0x001fe20000000024 */
[----:B-1----:R-:W-:-:S03]  /*09d0*/  FFMA R8, R8, R20, R37 ;  /* 0x0000001408087223 */ /* 0x002fc60000000025 */
[----:B------:R-:W-:Y:S01]  /*09e0*/  FFMA R13, R21, R13, R12 ;  /* 0x0000000d150d7223 */ /* 0x000fe2000000000c */
[----:B--2---:R-:W-:Y:S01]  /*09f0*/  FFMA R16, R20, R16, R35 ;  /* 0x0000001014107223 */ /* 0x004fe20000000023 */
[----:B------:R-:W-:Y:S02]  /*0a00*/  FFMA R9, R9, R21, R8 ;  /* 0x0000001509097223 */ /* 0x000fe40000000008 */
[----:B------:R-:W-:Y:S01]  /*0a10*/  FFMA R14, R22, R14, R13 ;  /* 0x0000000e160e7223 */ /* 0x000fe2000000000d */
[----:B---3--:R-:W-:Y:S01]  /*0a20*/  FFMA R24, R20, R24, R30 ;  /* 0x0000001814187223 */ /* 0x008fe2000000001e */
[----:B------:R-:W-:Y:S01]  /*0a30*/  FFMA R17, R21, R17, R16 ;  /* 0x0000001115117223 */ /* 0x000fe20000000010 */
[----:B------:R-:W-:Y:S01]  /*0a40*/  FFMA R10, R10, R22, R9 ;  /* 0x000000160a0a7223 */ /* 0x000fe20000000009 */
[----:B------:R-:W-:Y:S01]  /*0a50*/  FFMA R37, R23, R15, R14 ;  /* 0x0000000f17257223 */ /* 0x000fe2000000000e */
[----:B------:R-:W-:Y:S01]  /*0a60*/  FFMA R25, R21, R25, R24 ;  /* 0x0000001915197223 */ /* 0x000fe20000000018 */
[C---:B------:R-:W-:Y:S01]  /*0a70*/  FFMA R18, R22.reuse, R18, R17 ;  /* 0x0000001216127223 */ /* 0x040fe20000000011 */
[----:B------:R-:W-:Y:S01]  /*0a80*/  FFMA R30, R11, R23, R10 ;  /* 0x000000170b1e7223 */ /* 0x000fe2000000000a */
        /* <DEDUP_REMOVED lines=58> */
[----:B------:R-:W-:Y:S01]  /*0e30*/  FFMA R10, R22, R10, R9 ;  /* 0x0000000a160a7223 */ /* 0x000fe20000000009 */
[----:B------:R-:W-:-:S02]  /*0e40*/  FFMA R38, R23, R19, R18 ;  /* 0x0000001317267223 */ /* 0x000fc40000000012 */
[----:B------:R-:W-:Y:S01]  /*0e50*/  FFMA R26, R22, R26, R25 ;  /* 0x0000001a161a7223 */ /* 0x000fe20000000019 */
[----:B------:R-:W-:-:S03]  /*0e60*/  FFMA R42, R23, R11, R10 ;  /* 0x0000000b172a7223 */ /* 0x000fc6000000000a */
[----:B------:R-:W-:Y:S01]  /*0e70*/  FFMA R39, R23, R27, R26 ;  /* 0x0000001b17277223 */ /* 0x000fe2000000001a */
[----:B------:R-:W-:Y:S06]  /*0e80*/  BRA.U UP0, `(.L_x_0) ;  /* 0xfffffff5001c7547 */ /* 0x000fec000b83ffff */
[----:B------:R-:W-:Y:S01]  /*0e90*/  SHF.L.U32 R3, R0, 0x6, RZ ;  /* 0x0000000600037819 */ /* 0x000fe200000006ff */
[----:B------:R-:W0:Y:S03]  /*0ea0*/  LDC.64 R8, c[0x0][0x390] ;  /* 0x0000e400ff087b82 */ /* 0x000e260000000a00 */
[----:B------:R-:W-:-:S04]  /*0eb0*/  LOP3.LUT R3, R3, 0xe000, RZ, 0xc0, !PT ;  /* 0x0000e00003037812 */ /* 0x000fc800078ec0ff */
[----:B------:R-:W-:Y:S02]  /*0ec0*/  LOP3.LUT R3, R3, 0x3f, R0, 0xf8, !PT ;  /* 0x0000003f03037812 */ /* 0x000fe400078ef800 */
[----:B------:R-:W-:Y:S02]  /*0ed0*/  SHF.L.U32 R0, R0, 0x4, RZ ;  /* 0x0000000400007819 */ /* 0x000fe400000006ff */
[----:B------:R-:W-:Y:S02]  /*0ee0*/  IADD3 R3, PT, PT, R2, R3, RZ ;  /* 0x0000000302037210 */ /* 0x000fe40007ffe0ff */
[----:B------:R-:W-:Y:S02]  /*0ef0*/  LOP3.LUT R0, R0, 0x400, RZ, 0xc0, !PT ;  /* 0x0000040000007812 */ /* 0x000fe400078ec0ff */
[----:B------:R-:W-:-:S04]  /*0f00*/  LEA R3, R6, R3, 0xb ;  /* 0x0000000306037211 */ /* 0x000fc800078e58ff */
[----:B------:R-:W-:-:S05]  /*0f10*/  IADD3 R3, PT, PT, R0, R3, RZ ;  /* 0x0000000300037210 */ /* 0x000fca0007ffe0ff */
[----:B0-----:R-:W-:-:S05]  /*0f20*/  IMAD.WIDE.U32 R8, R3, 0x4, R8 ;  /* 0x0000000403087825 */ /* 0x001fca00078e0008 */
[----:B------:R-:W-:Y:S04]  /*0f30*/  STG.E desc[UR8][R8.64], R30 ;  /* 0x0000001e08007986 */ /* 0x000fe8000c101908 */
        /* <DEDUP_REMOVED lines=14> */
[----:B------:R-:W-:Y:S01]  /*1020*/  STG.E desc[UR8][R8.64+0xf00], R39 ;  /* 0x000f002708007986 */ /* 0x000fe2000c101908 */
[----:B------:R-:W-:Y:S05]  /*1030*/  EXIT ;  /* 0x000000000000794d */ /* 0x000fea0003800000 */
.L_x_1:
[----:B------:R-:W-:-:S00]  /*1040*/  BRA `(.L_x_1) ;  /* 0xfffffffc00fc7947 */ /* 0x000fc0000383ffff */
[----:B------:R-:W-:-:S00]  /*1050*/  NOP ;  /* 0x0000000000007918 */ /* 0x000fc00000000000 */
        /* <DEDUP_REMOVED lines=10> */
.L_x_2:


//--------------------- .nv.shared.my_kernel_kernel0 --------------------------
	.section	.nv.shared.my_kernel_kernel0,"aw",@nobits
	.sectionflags	@""
	.align	4
.nv.shared.my_kernel_kernel0:
	.zero		25600


//--------------------- .nv.shared.reserved.0     --------------------------
	.section	.nv.shared.reserved.0,"aw",@nobits
	.weak		__nv_reservedSMEM_offset_0_alias
	.size		__nv_reservedSMEM_offset_0_alias, 0, 64
	.other		__nv_reservedSMEM_offset_0_alias,@"STO_CUDA_RESERVED_SHARED STV_DEFAULT"
__nv_reservedSMEM_offset_0_alias:
	.zero		0
	.zero		64


//--------------------- .nv.constant0.my_kernel_kernel0 --------------------------
	.section	.nv.constant0.my_kernel_kernel0,"a",@progbits
	.sectionflags	@""
	.align	4
.nv.constant0.my_kernel_kernel0:
	.zero		920


//--------------------- SYMBOLS --------------------------

	.type		.nv.reservedSmem.offset0,@object
	.size		.nv.reservedSmem.offset0,0x4
	.type		.nv.reservedSmem.cap,@object
	.size		.nv.reservedSmem.cap,0x4
